.version 3.0 
.target sm_20
.global .u32  gresult, srca, srcb;

.entry main {
   .reg .u32 a, b, d;

   ld.global.u32  a, [srca];
   ld.global.u32  b, [srcb];
   mad.lo.u32  d, a, b, 0x10000;
   st.global.u32 [gresult], d;
   
   exit;
}


// ===== COMPILED SASS (sm_100) =====

	.target	sm_100

	.elftype	@"ET_EXEC"


//--------------------- .note.nv.tkinfo           --------------------------
	.section	.note.nv.tkinfo,"",@"SHT_NOTE"
	.sectionflags	@"SHF_NOTE_NV_TKINFO"
	.tkinfo
        /*0018*/ 	.word	0x00000002
        /*0030*/ 	.string	""
        /*0030*/ 	.string	"ptxas"
        /*0030*/ 	.string	"Cuda compilation tools, release 13.0, V13.0.88"
        /*0030*/ 	.string	"Build cuda_13.0.r13.0/compiler.36424714_0"
        /*0030*/ 	.string	"-arch sm_100 "



//--------------------- .note.nv.cuinfo           --------------------------
	.section	.note.nv.cuinfo,"",@"SHT_NOTE"
	.sectionflags	@"SHF_NOTE_NV_CUINFO"
        /*0018*/ 	.short	0x0002
        /*001a*/ 	.short	0x0014
        /*001c*/ 	.short	0x0082
	.zero		2


//--------------------- .nv.info                  --------------------------
	.section	.nv.info,"",@"SHT_CUDA_INFO"
	.align	4


	//----- nvinfo : EIATTR_REGCOUNT
	.align		4
        /*0000*/ 	.byte	0x04, 0x2f
        /*0002*/ 	.short	(.L_4 - .L_3)
	.align		4
.L_3:
        /*0004*/ 	.word	index@(main)
        /*0008*/ 	.word	0x0000000c


	//----- nvinfo : EIATTR_FRAME_SIZE
	.align		4
.L_4:
        /*000c*/ 	.byte	0x04, 0x11
        /*000e*/ 	.short	(.L_6 - .L_5)
	.align		4
.L_5:
        /*0010*/ 	.word	index@(main)
        /*0014*/ 	.word	0x00000000


	//----- nvinfo : EIATTR_MIN_STACK_SIZE
	.align		4
.L_6:
        /*0018*/ 	.byte	0x04, 0x12
        /*001a*/ 	.short	(.L_8 - .L_7)
	.align		4
.L_7:
        /*001c*/ 	.word	index@(main)
        /*0020*/ 	.word	0x00000000
.L_8:


//--------------------- .nv.compat                --------------------------
	.section	.nv.compat,"",@"SHT_CUDA_COMPAT_INFO"
	.align	4
        /*0000*/ 	.byte	0x02, 0x09, 0x00, 0x00, 0x02, 0x02, 0x01, 0x00, 0x02, 0x05, 0x05, 0x00, 0x03, 0x07, 0x01, 0x01
        /*0010*/ 	.byte	0x02, 0x03, 0x00, 0x00, 0x02, 0x06, 0x01, 0x00, 0x04, 0x0b, 0x08, 0x00, 0x09, 0x00, 0x00, 0x00
        /*0020*/ 	.byte	0x00, 0x00, 0x00, 0x00


//--------------------- .nv.info.main             --------------------------
	.section	.nv.info.main,"",@"SHT_CUDA_INFO"
	.sectionflags	@""
	.align	4


	//----- nvinfo : EIATTR_CUDA_API_VERSION
	.align		4
        /*0000*/ 	.byte	0x04, 0x37
        /*0002*/ 	.short	(.L_10 - .L_9)
.L_9:
        /*0004*/ 	.word	0x00000082


	//----- nvinfo : EIATTR_SPARSE_MMA_MASK
	.align		4
.L_10:
        /*0008*/ 	.byte	0x03, 0x50
        /*000a*/ 	.short	0x0000


	//----- nvinfo : EIATTR_MAXREG_COUNT
	.align		4
        /*000c*/ 	.byte	0x03, 0x1b
        /*000e*/ 	.short	0x00ff


	//----- nvinfo : EIATTR_MERCURY_ISA_VERSION
	.align		4
        /*0010*/ 	.byte	0x03, 0x5f
        /*0012*/ 	.short	0x0101


	//----- nvinfo : EIATTR_VRC_CTA_INIT_COUNT
	.align		4
        /*0014*/ 	.byte	0x02, 0x4a
	.zero		1
	.zero		1


	//----- nvinfo : EIATTR_EXIT_INSTR_OFFSETS
	.align		4
        /*0018*/ 	.byte	0x04, 0x1c
        /*001a*/ 	.short	(.L_12 - .L_11)


	//   ....[0]....
.L_11:
        /*001c*/ 	.word	0x00000090


	//----- nvinfo : EIATTR_SW_WAR
	.align		4
.L_12:
        /*0020*/ 	.byte	0x04, 0x36
        /*0022*/ 	.short	(.L_14 - .L_13)
.L_13:
        /*0024*/ 	.word	0x00000008
.L_14:


//--------------------- .nv.callgraph             --------------------------
	.section	.nv.callgraph,"",@"SHT_CUDA_CALLGRAPH"
	.align	4
	.sectionentsize	8
	.align		4
        /*0000*/ 	.word	0x00000000
	.align		4
        /*0004*/ 	.word	0xffffffff
	.align		4
        /*0008*/ 	.word	0x00000000
	.align		4
        /*000c*/ 	.word	0xfffffffe
	.align		4
        /*0010*/ 	.word	0x00000000
	.align		4
        /*0014*/ 	.word	0xfffffffd
	.align		4
        /*0018*/ 	.word	0x00000000
	.align		4
        /*001c*/ 	.word	0xfffffffc


//--------------------- .nv.constant4             --------------------------
	.section	.nv.constant4,"a",@progbits
	.align	8
	.align		8
.nv.constant4:
        /*0000*/ 	.dword	gresult
	.align		8
        /*0008*/ 	.dword	srca
	.align		8
        /*0010*/ 	.dword	srcb


//--------------------- .text.main                --------------------------
	.section	.text.main,"ax",@progbits
	.align	128
.text.main:
        .type           main,@function
        .size           main,(.L_x_1 - main)
        .other          main,@"STO_CUDA_ENTRY STV_DEFAULT"
main:
[----:B------:R-:W-:Y:S08]  /*0000*/  LDC R1, c[0x0][0x37c] ;  /* 0x0000df00ff017b82 */ /* 0x000ff00000000800 */
[----:B------:R-:W0:Y:S01]  /*0010*/  LDC.64 R2, c[0x4][0x8] ;  /* 0x01000200ff027b82 */ /* 0x000e220000000a00 */
[----:B------:R-:W0:Y:S07]  /*0020*/  LDCU.64 UR4, c[0x0][0x358] ;  /* 0x00006b00ff0477ac */ /* 0x000e2e0008000a00 */
[----:B------:R-:W1:Y:S01]  /*0030*/  LDC.64 R4, c[0x4][0x10] ;  /* 0x01000400ff047b82 */ /* 0x000e620000000a00 */
[----:B0-----:R-:W2:Y:S04]  /*0040*/  LDG.E R2, desc[UR4][R2.64] ;  /* 0x0000000402027981 */ /* 0x001ea8000c1e1900 */
[----:B-1----:R-:W2:Y:S03]  /*0050*/  LDG.E R5, desc[UR4][R4.64] ;  /* 0x0000000404057981 */ /* 0x002ea6000c1e1900 */
[----:B------:R-:W0:Y:S01]  /*0060*/  LDC.64 R6, c[0x4][RZ] ;  /* 0x01000000ff067b82 */ /* 0x000e220000000a00 */
[----:B--2---:R-:W-:-:S05]  /*0070*/  IMAD R9, R2, R5, 0x10000 ;  /* 0x0001000002097424 */ /* 0x004fca00078e0205 */
[----:B0-----:R-:W-:Y:S01]  /*0080*/  STG.E desc[UR4][R6.64], R9 ;  /* 0x0000000906007986 */ /* 0x001fe2000c101904 */
[----:B------:R-:W-:Y:S05]  /*0090*/  EXIT ;  /* 0x000000000000794d */ /* 0x000fea0003800000 */
.L_x_0:
[----:B------:R-:W-:-:S00]  /*00a0*/  BRA `(.L_x_0) ;  /* 0xfffffffc00fc7947 */ /* 0x000fc0000383ffff */
[----:B------:R-:W-:-:S00]  /*00b0*/  NOP ;  /* 0x0000000000007918 */ /* 0x000fc00000000000 */
        /* <DEDUP_REMOVED lines=12> */
.L_x_1:


//--------------------- .nv.shared.reserved.0     --------------------------
	.section	.nv.shared.reserved.0,"aw",@nobits
	.weak		__nv_reservedSMEM_offset_0_alias
	.size		__nv_reservedSMEM_offset_0_alias, 0, 64
	.other		__nv_reservedSMEM_offset_0_alias,@"STO_CUDA_RESERVED_SHARED STV_DEFAULT"
__nv_reservedSMEM_offset_0_alias:
	.zero		0
	.zero		64


//--------------------- .nv.global                --------------------------
	.section	.nv.global,"aw",@nobits
	.align	4
.nv.global:
	.type		srcb,@object
	.size		srcb,(gresult - srcb)
srcb:
	.zero		4
	.type		gresult,@object
	.size		gresult,(srca - gresult)
gresult:
	.zero		4
	.type		srca,@object
	.size		srca,(.L_1 - srca)
srca:
	.zero		4
.L_1:


//--------------------- .nv.constant0.main        --------------------------
	.section	.nv.constant0.main,"a",@progbits
	.sectionflags	@""
	.align	4
.nv.constant0.main:
	.zero		896


//--------------------- SYMBOLS --------------------------

	.type		.nv.reservedSmem.offset0,@object
	.size		.nv.reservedSmem.offset0,0x4
